//
// Generated by NVIDIA NVVM Compiler
//
// Compiler Build ID: CL-36424714
// Cuda compilation tools, release 13.0, V13.0.88
// Based on NVVM 20.0.0
//

.version 9.0
.target sm_100
.address_size 64

	// .globl	_Z12saxpy_kernelifPKfPf

.visible .entry _Z12saxpy_kernelifPKfPf(
	.param .u32 _Z12saxpy_kernelifPKfPf_param_0,
	.param .f32 _Z12saxpy_kernelifPKfPf_param_1,
	.param .u64 .ptr .align 1 _Z12saxpy_kernelifPKfPf_param_2,
	.param .u64 .ptr .align 1 _Z12saxpy_kernelifPKfPf_param_3
)
{
	.reg .pred 	%p<2>;
	.reg .b32 	%r<6>;
	.reg .b32 	%f<5>;
	.reg .b64 	%rd<8>;

	ld.param.u32 	%r2, [_Z12saxpy_kernelifPKfPf_param_0];
	ld.param.f32 	%f1, [_Z12saxpy_kernelifPKfPf_param_1];
	ld.param.u64 	%rd1, [_Z12saxpy_kernelifPKfPf_param_2];
	ld.param.u64 	%rd2, [_Z12saxpy_kernelifPKfPf_param_3];
	mov.u32 	%r3, %ctaid.x;
	mov.u32 	%r4, %ntid.x;
	mov.u32 	%r5, %tid.x;
	mad.lo.s32 	%r1, %r3, %r4, %r5;
	setp.ge.s32 	%p1, %r1, %r2;
	@%p1 bra 	$L__BB0_2;
	cvta.to.global.u64 	%rd3, %rd1;
	cvta.to.global.u64 	%rd4, %rd2;
	mul.wide.s32 	%rd5, %r1, 4;
	add.s64 	%rd6, %rd3, %rd5;
	ld.global.nc.f32 	%f2, [%rd6];
	add.s64 	%rd7, %rd4, %rd5;
	ld.global.f32 	%f3, [%rd7];
	fma.rn.f32 	%f4, %f1, %f2, %f3;
	st.global.f32 	[%rd7], %f4;
$L__BB0_2:
	ret;

}


// ===== COMPILED SASS (sm_100) =====

	.target	sm_100

	.elftype	@"ET_EXEC"


//--------------------- .note.nv.tkinfo           --------------------------
	.section	.note.nv.tkinfo,"",@"SHT_NOTE"
	.sectionflags	@"SHF_NOTE_NV_TKINFO"
	.tkinfo
        /*0018*/ 	.word	0x00000002
        /*0030*/ 	.string	""
        /*0030*/ 	.string	"ptxas"
        /*0030*/ 	.string	"Cuda compilation tools, release 13.0, V13.0.88"
        /*0030*/ 	.string	"Build cuda_13.0.r13.0/compiler.36424714_0"
        /*0030*/ 	.string	"-arch sm_100 -m 64 "



//--------------------- .note.nv.cuinfo           --------------------------
	.section	.note.nv.cuinfo,"",@"SHT_NOTE"
	.sectionflags	@"SHF_NOTE_NV_CUINFO"
        /*0018*/ 	.short	0x0002
        /*001a*/ 	.short	0x0064
        /*001c*/ 	.short	0x0082
	.zero		2


//--------------------- .nv.info                  --------------------------
	.section	.nv.info,"",@"SHT_CUDA_INFO"
	.align	4


	//----- nvinfo : EIATTR_REGCOUNT
	.align		4
        /*0000*/ 	.byte	0x04, 0x2f
        /*0002*/ 	.short	(.L_1 - .L_0)
	.align		4
.L_0:
        /*0004*/ 	.word	index@(_Z12saxpy_kernelifPKfPf)
        /*0008*/ 	.word	0x0000000a


	//----- nvinfo : EIATTR_FRAME_SIZE
	.align		4
.L_1:
        /*000c*/ 	.byte	0x04, 0x11
        /*000e*/ 	.short	(.L_3 - .L_2)
	.align		4
.L_2:
        /*0010*/ 	.word	index@(_Z12saxpy_kernelifPKfPf)
        /*0014*/ 	.word	0x00000000


	//----- nvinfo : EIATTR_MIN_STACK_SIZE
	.align		4
.L_3:
        /*0018*/ 	.byte	0x04, 0x12
        /*001a*/ 	.short	(.L_5 - .L_4)
	.align		4
.L_4:
        /*001c*/ 	.word	index@(_Z12saxpy_kernelifPKfPf)
        /*0020*/ 	.word	0x00000000
.L_5:


//--------------------- .nv.compat                --------------------------
	.section	.nv.compat,"",@"SHT_CUDA_COMPAT_INFO"
	.align	4
        /*0000*/ 	.byte	0x02, 0x09, 0x00, 0x00, 0x02, 0x02, 0x01, 0x00, 0x02, 0x05, 0x05, 0x00, 0x03, 0x07, 0x01, 0x01
        /*0010*/ 	.byte	0x02, 0x03, 0x00, 0x00, 0x02, 0x06, 0x01, 0x00, 0x04, 0x0b, 0x08, 0x00, 0x09, 0x00, 0x00, 0x00
        /*0020*/ 	.byte	0x00, 0x00, 0x00, 0x00


//--------------------- .nv.info._Z12saxpy_kernelifPKfPf --------------------------
	.section	.nv.info._Z12saxpy_kernelifPKfPf,"",@"SHT_CUDA_INFO"
	.sectionflags	@""
	.align	4


	//----- nvinfo : EIATTR_CUDA_API_VERSION
	.align		4
        /*0000*/ 	.byte	0x04, 0x37
        /*0002*/ 	.short	(.L_7 - .L_6)
.L_6:
        /*0004*/ 	.word	0x00000082


	//----- nvinfo : EIATTR_KPARAM_INFO
	.align		4
.L_7:
        /*0008*/ 	.byte	0x04, 0x17
        /*000a*/ 	.short	(.L_9 - .L_8)
.L_8:
        /*000c*/ 	.word	0x00000000
        /*0010*/ 	.short	0x0003
        /*0012*/ 	.short	0x0010
        /*0014*/ 	.byte	0x00, 0xf5, 0x21, 0x00


	//----- nvinfo : EIATTR_KPARAM_INFO
	.align		4
.L_9:
        /*0018*/ 	.byte	0x04, 0x17
        /*001a*/ 	.short	(.L_11 - .L_10)
.L_10:
        /*001c*/ 	.word	0x00000000
        /*0020*/ 	.short	0x0002
        /*0022*/ 	.short	0x0008
        /*0024*/ 	.byte	0x00, 0xf5, 0x21, 0x00


	//----- nvinfo : EIATTR_KPARAM_INFO
	.align		4
.L_11:
        /*0028*/ 	.byte	0x04, 0x17
        /*002a*/ 	.short	(.L_13 - .L_12)
.L_12:
        /*002c*/ 	.word	0x00000000
        /*0030*/ 	.short	0x0001
        /*0032*/ 	.short	0x0004
        /*0034*/ 	.byte	0x00, 0xf0, 0x11, 0x00


	//----- nvinfo : EIATTR_KPARAM_INFO
	.align		4
.L_13:
        /*0038*/ 	.byte	0x04, 0x17
        /*003a*/ 	.short	(.L_15 - .L_14)
.L_14:
        /*003c*/ 	.word	0x00000000
        /*0040*/ 	.short	0x0000
        /*0042*/ 	.short	0x0000
        /*0044*/ 	.byte	0x00, 0xf0, 0x11, 0x00


	//----- nvinfo : EIATTR_SPARSE_MMA_MASK
	.align		4
.L_15:
        /*0048*/ 	.byte	0x03, 0x50
        /*004a*/ 	.short	0x0000


	//----- nvinfo : EIATTR_MAXREG_COUNT
	.align		4
        /*004c*/ 	.byte	0x03, 0x1b
        /*004e*/ 	.short	0x00ff


	//----- nvinfo : EIATTR_MERCURY_ISA_VERSION
	.align		4
        /*0050*/ 	.byte	0x03, 0x5f
        /*0052*/ 	.short	0x0101


	//----- nvinfo : EIATTR_VRC_CTA_INIT_COUNT
	.align		4
        /*0054*/ 	.byte	0x02, 0x4a
	.zero		1
	.zero		1


	//----- nvinfo : EIATTR_EXIT_INSTR_OFFSETS
	.align		4
        /*0058*/ 	.byte	0x04, 0x1c
        /*005a*/ 	.short	(.L_17 - .L_16)


	//   ....[0]....
.L_16:
        /*005c*/ 	.word	0x00000070


	//   ....[1]....
        /*0060*/ 	.word	0x00000120


	//----- nvinfo : EIATTR_CBANK_PARAM_SIZE
	.align		4
.L_17:
        /*0064*/ 	.byte	0x03, 0x19
        /*0066*/ 	.short	0x0018


	//----- nvinfo : EIATTR_PARAM_CBANK
	.align		4
        /*0068*/ 	.byte	0x04, 0x0a
        /*006a*/ 	.short	(.L_19 - .L_18)
	.align		4
.L_18:
        /*006c*/ 	.word	index@(.nv.constant0._Z12saxpy_kernelifPKfPf)
        /*0070*/ 	.short	0x0380
        /*0072*/ 	.short	0x0018


	//----- nvinfo : EIATTR_SW_WAR
	.align		4
.L_19:
        /*0074*/ 	.byte	0x04, 0x36
        /*0076*/ 	.short	(.L_21 - .L_20)
.L_20:
        /*0078*/ 	.word	0x00000008
.L_21:


//--------------------- .nv.callgraph             --------------------------
	.section	.nv.callgraph,"",@"SHT_CUDA_CALLGRAPH"
	.align	4
	.sectionentsize	8
	.align		4
        /*0000*/ 	.word	0x00000000
	.align		4
        /*0004*/ 	.word	0xffffffff
	.align		4
        /*0008*/ 	.word	0x00000000
	.align		4
        /*000c*/ 	.word	0xfffffffe
	.align		4
        /*0010*/ 	.word	0x00000000
	.align		4
        /*0014*/ 	.word	0xfffffffd
	.align		4
        /*0018*/ 	.word	0x00000000
	.align		4
        /*001c*/ 	.word	0xfffffffc


//--------------------- .text._Z12saxpy_kernelifPKfPf --------------------------
	.section	.text._Z12saxpy_kernelifPKfPf,"ax",@progbits
	.align	128
        .global         _Z12saxpy_kernelifPKfPf
        .type           _Z12saxpy_kernelifPKfPf,@function
        .size           _Z12saxpy_kernelifPKfPf,(.L_x_1 - _Z12saxpy_kernelifPKfPf)
        .other          _Z12saxpy_kernelifPKfPf,@"STO_CUDA_ENTRY STV_DEFAULT"
_Z12saxpy_kernelifPKfPf:
.text._Z12saxpy_kernelifPKfPf:
[----:B------:R-:W-:Y:S01]  /*0000*/  LDC R1, c[0x0][0x37c] ;  /* 0x0000df00ff017b82 */ /* 0x000fe20000000800 */
[----:B------:R-:W0:Y:S07]  /*0010*/  S2R R0, SR_TID.X ;  /* 0x0000000000007919 */ /* 0x000e2e0000002100 */
[----:B------:R-:W0:Y:S01]  /*0020*/  S2UR UR4, SR_CTAID.X ;  /* 0x00000000000479c3 */ /* 0x000e220000002500 */
[----:B------:R-:W1:Y:S07]  /*0030*/  LDCU UR5, c[0x0][0x380] ;  /* 0x00007000ff0577ac */ /* 0x000e6e0008000800 */
[----:B------:R-:W0:Y:S02]  /*0040*/  LDC R7, c[0x0][0x360] ;  /* 0x0000d800ff077b82 */ /* 0x000e240000000800 */
[----:B0-----:R-:W-:-:S05]  /*0050*/  IMAD R7, R7, UR4, R0 ;  /* 0x0000000407077c24 */ /* 0x001fca000f8e0200 */
[----:B-1----:R-:W-:-:S13]  /*0060*/  ISETP.GE.AND P0, PT, R7, UR5, PT ;  /* 0x0000000507007c0c */ /* 0x002fda000bf06270 */
[----:B------:R-:W-:Y:S05]  /*0070*/  @P0 EXIT ;  /* 0x000000000000094d */ /* 0x000fea0003800000 */
[----:B------:R-:W0:Y:S01]  /*0080*/  LDC.64 R2, c[0x0][0x388] ;  /* 0x0000e200ff027b82 */ /* 0x000e220000000a00 */
[----:B------:R-:W1:Y:S01]  /*0090*/  LDCU.64 UR4, c[0x0][0x358] ;  /* 0x00006b00ff0477ac */ /* 0x000e620008000a00 */
[----:B------:R-:W2:Y:S06]  /*00a0*/  LDCU UR6, c[0x0][0x384] ;  /* 0x00007080ff0677ac */ /* 0x000eac0008000800 */
[----:B------:R-:W3:Y:S01]  /*00b0*/  LDC.64 R4, c[0x0][0x390] ;  /* 0x0000e400ff047b82 */ /* 0x000ee20000000a00 */
[----:B0-----:R-:W-:-:S06]  /*00c0*/  IMAD.WIDE R2, R7, 0x4, R2 ;  /* 0x0000000407027825 */ /* 0x001fcc00078e0202 */
[----:B-1----:R-:W2:Y:S01]  /*00d0*/  LDG.E.CONSTANT R2, desc[UR4][R2.64] ;  /* 0x0000000402027981 */ /* 0x002ea2000c1e9900 */
[----:B---3--:R-:W-:-:S05]  /*00e0*/  IMAD.WIDE R4, R7, 0x4, R4 ;  /* 0x0000000407047825 */ /* 0x008fca00078e0204 */
[----:B------:R-:W2:Y:S02]  /*00f0*/  LDG.E R7, desc[UR4][R4.64] ;  /* 0x0000000404077981 */ /* 0x000ea4000c1e1900 */
[----:B--2---:R-:W-:-:S05]  /*0100*/  FFMA R7, R2, UR6, R7 ;  /* 0x0000000602077c23 */ /* 0x004fca0008000007 */
[----:B------:R-:W-:Y:S01]  /*0110*/  STG.E desc[UR4][R4.64], R7 ;  /* 0x0000000704007986 */ /* 0x000fe2000c101904 */
[----:B------:R-:W-:Y:S05]  /*0120*/  EXIT ;  /* 0x000000000000794d */ /* 0x000fea0003800000 */
.L_x_0:
[----:B------:R-:W-:-:S00]  /*0130*/  BRA `(.L_x_0) ;  /* 0xfffffffc00fc7947 */ /* 0x000fc0000383ffff */
[----:B------:R-:W-:-:S00]  /*0140*/  NOP ;  /* 0x0000000000007918 */ /* 0x000fc00000000000 */
        /* <DEDUP_REMOVED lines=11> */
.L_x_1:


//--------------------- .nv.shared.reserved.0     --------------------------
	.section	.nv.shared.reserved.0,"aw",@nobits
	.weak		__nv_reservedSMEM_offset_0_alias
	.size		__nv_reservedSMEM_offset_0_alias, 0, 64
	.other		__nv_reservedSMEM_offset_0_alias,@"STO_CUDA_RESERVED_SHARED STV_DEFAULT"
__nv_reservedSMEM_offset_0_alias:
	.zero		0
	.zero		64


//--------------------- .nv.constant0._Z12saxpy_kernelifPKfPf --------------------------
	.section	.nv.constant0._Z12saxpy_kernelifPKfPf,"a",@progbits
	.sectionflags	@""
	.align	4
.nv.constant0._Z12saxpy_kernelifPKfPf:
	.zero		920


//--------------------- SYMBOLS --------------------------

	.type		.nv.reservedSmem.offset0,@object
	.size		.nv.reservedSmem.offset0,0x4
